//
// Generated by NVIDIA NVVM Compiler
//
// Compiler Build ID: CL-36424714
// Cuda compilation tools, release 13.0, V13.0.88
// Based on NVVM 20.0.0
//

.version 9.0
.target sm_100
.address_size 64

	// .globl	_Z10computegpuPPdS0_jjPmS1_PjS2_S2_dS2_S_S_
// receptor has been demoted
// ligand has been demoted
// is_lastblock_done has been demoted
.global .align 4 .u32 block_count;
.global .align 4 .u32 nindex;
.extern .shared .align 16 .b8 senergy[];

.visible .entry _Z10computegpuPPdS0_jjPmS1_PjS2_S2_dS2_S_S_(
	.param .u64 .ptr .align 1 _Z10computegpuPPdS0_jjPmS1_PjS2_S2_dS2_S_S__param_0,
	.param .u64 .ptr .align 1 _Z10computegpuPPdS0_jjPmS1_PjS2_S2_dS2_S_S__param_1,
	.param .u32 _Z10computegpuPPdS0_jjPmS1_PjS2_S2_dS2_S_S__param_2,
	.param .u32 _Z10computegpuPPdS0_jjPmS1_PjS2_S2_dS2_S_S__param_3,
	.param .u64 .ptr .align 1 _Z10computegpuPPdS0_jjPmS1_PjS2_S2_dS2_S_S__param_4,
	.param .u64 .ptr .align 1 _Z10computegpuPPdS0_jjPmS1_PjS2_S2_dS2_S_S__param_5,
	.param .u64 .ptr .align 1 _Z10computegpuPPdS0_jjPmS1_PjS2_S2_dS2_S_S__param_6,
	.param .u64 .ptr .align 1 _Z10computegpuPPdS0_jjPmS1_PjS2_S2_dS2_S_S__param_7,
	.param .u64 .ptr .align 1 _Z10computegpuPPdS0_jjPmS1_PjS2_S2_dS2_S_S__param_8,
	.param .f64 _Z10computegpuPPdS0_jjPmS1_PjS2_S2_dS2_S_S__param_9,
	.param .u64 .ptr .align 1 _Z10computegpuPPdS0_jjPmS1_PjS2_S2_dS2_S_S__param_10,
	.param .u64 .ptr .align 1 _Z10computegpuPPdS0_jjPmS1_PjS2_S2_dS2_S_S__param_11,
	.param .u64 .ptr .align 1 _Z10computegpuPPdS0_jjPmS1_PjS2_S2_dS2_S_S__param_12
)
{
	.reg .pred 	%p<22>;
	.reg .b16 	%rs<3>;
	.reg .b32 	%r<65>;
	.reg .b64 	%rd<63>;
	.reg .b64 	%fd<109>;
	// demoted variable
	.shared .align 8 .b8 receptor[384];
	// demoted variable
	.shared .align 8 .b8 ligand[384];
	// demoted variable
	.shared .align 1 .u8 is_lastblock_done;
	ld.param.u64 	%rd8, [_Z10computegpuPPdS0_jjPmS1_PjS2_S2_dS2_S_S__param_0];
	ld.param.u64 	%rd9, [_Z10computegpuPPdS0_jjPmS1_PjS2_S2_dS2_S_S__param_1];
	ld.param.u32 	%r26, [_Z10computegpuPPdS0_jjPmS1_PjS2_S2_dS2_S_S__param_2];
	ld.param.u32 	%r27, [_Z10computegpuPPdS0_jjPmS1_PjS2_S2_dS2_S_S__param_3];
	ld.param.u64 	%rd10, [_Z10computegpuPPdS0_jjPmS1_PjS2_S2_dS2_S_S__param_4];
	ld.param.u64 	%rd13, [_Z10computegpuPPdS0_jjPmS1_PjS2_S2_dS2_S_S__param_7];
	ld.param.u64 	%rd14, [_Z10computegpuPPdS0_jjPmS1_PjS2_S2_dS2_S_S__param_8];
	ld.param.f64 	%fd15, [_Z10computegpuPPdS0_jjPmS1_PjS2_S2_dS2_S_S__param_9];
	ld.param.u64 	%rd16, [_Z10computegpuPPdS0_jjPmS1_PjS2_S2_dS2_S_S__param_11];
	ld.param.u64 	%rd17, [_Z10computegpuPPdS0_jjPmS1_PjS2_S2_dS2_S_S__param_12];
	cvta.to.global.u64 	%rd1, %rd17;
	mov.u32 	%r1, %tid.x;
	mov.u32 	%r2, %tid.y;
	mov.u32 	%r28, %ctaid.y;
	mov.u32 	%r29, %ntid.y;
	mad.lo.s32 	%r3, %r28, %r29, %r2;
	mov.u32 	%r4, %ctaid.x;
	mov.u32 	%r5, %ntid.x;
	mad.lo.s32 	%r6, %r4, %r5, %r1;
	setp.ge.u32 	%p1, %r3, %r26;
	setp.ge.u32 	%p2, %r6, %r27;
	or.pred  	%p3, %p1, %p2;
	@%p3 bra 	$L__BB0_9;
	setp.ne.s32 	%p4, %r1, 0;
	mov.u32 	%r30, receptor;
	mad.lo.s32 	%r7, %r2, 24, %r30;
	@%p4 bra 	$L__BB0_3;
	cvta.to.global.u64 	%rd18, %rd8;
	mul.wide.u32 	%rd19, %r3, 8;
	add.s64 	%rd20, %rd18, %rd19;
	ld.global.u64 	%rd21, [%rd20];
	cvta.to.global.u64 	%rd22, %rd21;
	ld.global.f64 	%fd16, [%rd22];
	st.shared.f64 	[%r7], %fd16;
	ld.global.f64 	%fd17, [%rd22+8];
	st.shared.f64 	[%r7+8], %fd17;
	ld.global.f64 	%fd18, [%rd22+16];
	st.shared.f64 	[%r7+16], %fd18;
$L__BB0_3:
	bar.sync 	0;
	setp.ne.s32 	%p5, %r2, 0;
	@%p5 bra 	$L__BB0_5;
	cvta.to.global.u64 	%rd23, %rd9;
	mul.wide.u32 	%rd24, %r6, 8;
	add.s64 	%rd25, %rd23, %rd24;
	ld.global.u64 	%rd26, [%rd25];
	cvta.to.global.u64 	%rd27, %rd26;
	ld.global.f64 	%fd19, [%rd27];
	mov.u32 	%r31, ligand;
	mad.lo.s32 	%r32, %r1, 24, %r31;
	st.shared.f64 	[%r32], %fd19;
	ld.global.f64 	%fd20, [%rd27+8];
	st.shared.f64 	[%r32+8], %fd20;
	ld.global.f64 	%fd21, [%rd27+16];
	st.shared.f64 	[%r32+16], %fd21;
$L__BB0_5:
	bar.sync 	0;
	ld.shared.f64 	%fd22, [%r7];
	mov.u32 	%r33, ligand;
	mad.lo.s32 	%r34, %r1, 24, %r33;
	ld.shared.f64 	%fd23, [%r34];
	sub.f64 	%fd24, %fd22, %fd23;
	ld.shared.f64 	%fd25, [%r7+8];
	ld.shared.f64 	%fd26, [%r34+8];
	sub.f64 	%fd27, %fd25, %fd26;
	ld.shared.f64 	%fd28, [%r7+16];
	ld.shared.f64 	%fd29, [%r34+16];
	sub.f64 	%fd30, %fd28, %fd29;
	mul.f64 	%fd31, %fd27, %fd27;
	fma.rn.f64 	%fd32, %fd24, %fd24, %fd31;
	fma.rn.f64 	%fd1, %fd30, %fd30, %fd32;
	setp.gtu.f64 	%p6, %fd1, 0d406C200000000000;
	@%p6 bra 	$L__BB0_9;
	sqrt.rn.f64 	%fd33, %fd1;
	fma.rn.f64 	%fd34, %fd33, 0d4000000000000000, 0dBFF0000000000000;
	cvt.rzi.u32.f64 	%r35, %fd34;
	cvt.rn.f64.u32 	%fd35, %r35;
	setp.leu.f64 	%p7, %fd15, %fd35;
	@%p7 bra 	$L__BB0_8;
	ld.param.u64 	%rd60, [_Z10computegpuPPdS0_jjPmS1_PjS2_S2_dS2_S_S__param_10];
	ld.param.u64 	%rd59, [_Z10computegpuPPdS0_jjPmS1_PjS2_S2_dS2_S_S__param_6];
	cvta.to.global.u64 	%rd28, %rd60;
	atom.global.inc.u32 	%r36, [%rd28], %r26;
	ld.global.u32 	%r37, [%rd28];
	cvta.to.global.u64 	%rd29, %rd59;
	mul.wide.u32 	%rd30, %r37, 4;
	add.s64 	%rd31, %rd29, %rd30;
	st.global.u32 	[%rd31], %r3;
	ld.global.u32 	%r38, [%rd28];
	cvta.to.global.u64 	%rd32, %rd13;
	mul.wide.u32 	%rd33, %r38, 4;
	add.s64 	%rd34, %rd32, %rd33;
	st.global.u32 	[%rd34], %r6;
$L__BB0_8:
	ld.param.u64 	%rd58, [_Z10computegpuPPdS0_jjPmS1_PjS2_S2_dS2_S_S__param_5];
	cvta.to.global.u64 	%rd35, %rd10;
	mul.wide.u32 	%rd36, %r3, 8;
	add.s64 	%rd37, %rd35, %rd36;
	ld.global.u64 	%rd38, [%rd37];
	cvta.to.global.u64 	%rd39, %rd58;
	mul.wide.u32 	%rd40, %r6, 8;
	add.s64 	%rd41, %rd39, %rd40;
	ld.global.u64 	%rd42, [%rd41];
	mul.lo.s32 	%r39, %r27, %r26;
	atom.global.inc.u32 	%r40, [nindex], %r39;
	cvt.u32.u64 	%r41, %rd38;
	mov.b64 	%rd43, 3360;
	cvt.u32.u64 	%r42, %rd43;
	mul.lo.s32 	%r43, %r41, %r42;
	cvt.u32.u64 	%r44, %rd42;
	mov.b64 	%rd44, 20;
	cvt.u32.u64 	%r45, %rd44;
	mad.lo.s32 	%r46, %r44, %r45, %r43;
	or.b32  	%r47, %r46, 1;
	ld.global.u32 	%r48, [nindex];
	cvta.to.global.u64 	%rd45, %rd14;
	mul.wide.u32 	%rd46, %r48, 4;
	add.s64 	%rd47, %rd45, %rd46;
	st.global.u32 	[%rd47], %r47;
$L__BB0_9:
	bar.sync 	0;
	cvta.to.global.u64 	%rd48, %rd16;
	mul.wide.u32 	%rd49, %r6, 8;
	add.s64 	%rd50, %rd48, %rd49;
	ld.global.f64 	%fd36, [%rd50];
	shl.b32 	%r49, %r6, 3;
	mov.u32 	%r50, senergy;
	add.s32 	%r51, %r50, %r49;
	st.shared.f64 	[%r51], %fd36;
	bar.sync 	0;
	setp.lt.u32 	%p8, %r5, 2;
	@%p8 bra 	$L__BB0_14;
	and.b32  	%r8, %r1, 1;
	shl.b32 	%r58, %r1, 3;
	add.s32 	%r9, %r50, %r58;
$L__BB0_11:
	setp.ne.s32 	%p21, %r8, 0;
	@%p21 bra 	$L__BB0_13;
	ld.shared.f64 	%fd97, [%r9+8];
	ld.shared.f64 	%fd98, [%r9];
	add.f64 	%fd99, %fd97, %fd98;
	st.shared.f64 	[%r9], %fd99;
$L__BB0_13:
	bar.sync 	0;
	bra.uni 	$L__BB0_11;
$L__BB0_14:
	setp.ne.s32 	%p9, %r1, 0;
	@%p9 bra 	$L__BB0_16;
	ld.shared.f64 	%fd37, [senergy];
	mul.wide.u32 	%rd51, %r4, 8;
	add.s64 	%rd52, %rd1, %rd51;
	st.global.f64 	[%rd52], %fd37;
	membar.gl;
	mov.u32 	%r52, %nctaid.x;
	atom.global.inc.u32 	%r53, [block_count], %r52;
	add.s32 	%r54, %r52, -1;
	setp.eq.s32 	%p10, %r53, %r54;
	selp.u16 	%rs1, 1, 0, %p10;
	st.shared.u8 	[is_lastblock_done], %rs1;
$L__BB0_16:
	bar.sync 	0;
	ld.shared.u8 	%rs2, [is_lastblock_done];
	setp.eq.s16 	%p11, %rs2, 0;
	@%p11 bra 	$L__BB0_31;
	mov.u32 	%r10, %nctaid.x;
	and.b32  	%r11, %r10, 15;
	setp.lt.u32 	%p12, %r10, 16;
	mov.f64 	%fd108, 0d0000000000000000;
	mov.b32 	%r62, 0;
	@%p12 bra 	$L__BB0_20;
	and.b32  	%r62, %r10, 2147483632;
	and.b32  	%r56, %r10, -16;
	neg.s32 	%r60, %r56;
	add.s64 	%rd61, %rd1, 64;
	mov.f64 	%fd108, 0d0000000000000000;
$L__BB0_19:
	.pragma "nounroll";
	ld.volatile.global.f64 	%fd41, [%rd61+-64];
	add.f64 	%fd42, %fd108, %fd41;
	ld.volatile.global.f64 	%fd43, [%rd61+-56];
	add.f64 	%fd44, %fd42, %fd43;
	ld.volatile.global.f64 	%fd45, [%rd61+-48];
	add.f64 	%fd46, %fd44, %fd45;
	ld.volatile.global.f64 	%fd47, [%rd61+-40];
	add.f64 	%fd48, %fd46, %fd47;
	ld.volatile.global.f64 	%fd49, [%rd61+-32];
	add.f64 	%fd50, %fd48, %fd49;
	ld.volatile.global.f64 	%fd51, [%rd61+-24];
	add.f64 	%fd52, %fd50, %fd51;
	ld.volatile.global.f64 	%fd53, [%rd61+-16];
	add.f64 	%fd54, %fd52, %fd53;
	ld.volatile.global.f64 	%fd55, [%rd61+-8];
	add.f64 	%fd56, %fd54, %fd55;
	ld.volatile.global.f64 	%fd57, [%rd61];
	add.f64 	%fd58, %fd56, %fd57;
	ld.volatile.global.f64 	%fd59, [%rd61+8];
	add.f64 	%fd60, %fd58, %fd59;
	ld.volatile.global.f64 	%fd61, [%rd61+16];
	add.f64 	%fd62, %fd60, %fd61;
	ld.volatile.global.f64 	%fd63, [%rd61+24];
	add.f64 	%fd64, %fd62, %fd63;
	ld.volatile.global.f64 	%fd65, [%rd61+32];
	add.f64 	%fd66, %fd64, %fd65;
	ld.volatile.global.f64 	%fd67, [%rd61+40];
	add.f64 	%fd68, %fd66, %fd67;
	ld.volatile.global.f64 	%fd69, [%rd61+48];
	add.f64 	%fd70, %fd68, %fd69;
	ld.volatile.global.f64 	%fd71, [%rd61+56];
	add.f64 	%fd108, %fd70, %fd71;
	add.s32 	%r60, %r60, 16;
	add.s64 	%rd61, %rd61, 128;
	setp.ne.s32 	%p13, %r60, 0;
	@%p13 bra 	$L__BB0_19;
$L__BB0_20:
	setp.eq.s32 	%p14, %r11, 0;
	@%p14 bra 	$L__BB0_29;
	and.b32  	%r17, %r10, 7;
	setp.lt.u32 	%p15, %r11, 8;
	@%p15 bra 	$L__BB0_23;
	mul.wide.u32 	%rd53, %r62, 8;
	add.s64 	%rd54, %rd1, %rd53;
	ld.volatile.global.f64 	%fd73, [%rd54];
	add.f64 	%fd74, %fd108, %fd73;
	ld.volatile.global.f64 	%fd75, [%rd54+8];
	add.f64 	%fd76, %fd74, %fd75;
	ld.volatile.global.f64 	%fd77, [%rd54+16];
	add.f64 	%fd78, %fd76, %fd77;
	ld.volatile.global.f64 	%fd79, [%rd54+24];
	add.f64 	%fd80, %fd78, %fd79;
	ld.volatile.global.f64 	%fd81, [%rd54+32];
	add.f64 	%fd82, %fd80, %fd81;
	ld.volatile.global.f64 	%fd83, [%rd54+40];
	add.f64 	%fd84, %fd82, %fd83;
	ld.volatile.global.f64 	%fd85, [%rd54+48];
	add.f64 	%fd86, %fd84, %fd85;
	ld.volatile.global.f64 	%fd87, [%rd54+56];
	add.f64 	%fd108, %fd86, %fd87;
	add.s32 	%r62, %r62, 8;
$L__BB0_23:
	setp.eq.s32 	%p16, %r17, 0;
	@%p16 bra 	$L__BB0_29;
	and.b32  	%r20, %r10, 3;
	setp.lt.u32 	%p17, %r17, 4;
	@%p17 bra 	$L__BB0_26;
	mul.wide.u32 	%rd55, %r62, 8;
	add.s64 	%rd56, %rd1, %rd55;
	ld.volatile.global.f64 	%fd89, [%rd56];
	add.f64 	%fd90, %fd108, %fd89;
	ld.volatile.global.f64 	%fd91, [%rd56+8];
	add.f64 	%fd92, %fd90, %fd91;
	ld.volatile.global.f64 	%fd93, [%rd56+16];
	add.f64 	%fd94, %fd92, %fd93;
	ld.volatile.global.f64 	%fd95, [%rd56+24];
	add.f64 	%fd108, %fd94, %fd95;
	add.s32 	%r62, %r62, 4;
$L__BB0_26:
	setp.eq.s32 	%p18, %r20, 0;
	@%p18 bra 	$L__BB0_29;
	mul.wide.u32 	%rd57, %r62, 8;
	add.s64 	%rd62, %rd1, %rd57;
	neg.s32 	%r64, %r20;
$L__BB0_28:
	.pragma "nounroll";
	ld.volatile.global.f64 	%fd96, [%rd62];
	add.f64 	%fd108, %fd108, %fd96;
	add.s64 	%rd62, %rd62, 8;
	add.s32 	%r64, %r64, 1;
	setp.ne.s32 	%p19, %r64, 0;
	@%p19 bra 	$L__BB0_28;
$L__BB0_29:
	setp.ne.s32 	%p20, %r1, 0;
	@%p20 bra 	$L__BB0_31;
	st.global.f64 	[%rd1], %fd108;
	mov.b32 	%r57, 0;
	st.global.u32 	[block_count], %r57;
$L__BB0_31:
	ret;

}


// ===== COMPILED SASS (sm_100) =====

	.target	sm_100

	.elftype	@"ET_EXEC"


//--------------------- .note.nv.tkinfo           --------------------------
	.section	.note.nv.tkinfo,"",@"SHT_NOTE"
	.sectionflags	@"SHF_NOTE_NV_TKINFO"
	.tkinfo
        /*0018*/ 	.word	0x00000002
        /*0030*/ 	.string	""
        /*0030*/ 	.string	"ptxas"
        /*0030*/ 	.string	"Cuda compilation tools, release 13.0, V13.0.88"
        /*0030*/ 	.string	"Build cuda_13.0.r13.0/compiler.36424714_0"
        /*0030*/ 	.string	"-arch sm_100 -m 64 "



//--------------------- .note.nv.cuinfo           --------------------------
	.section	.note.nv.cuinfo,"",@"SHT_NOTE"
	.sectionflags	@"SHF_NOTE_NV_CUINFO"
        /*0018*/ 	.short	0x0002
        /*001a*/ 	.short	0x0064
        /*001c*/ 	.short	0x0082
	.zero		2


//--------------------- .nv.info                  --------------------------
	.section	.nv.info,"",@"SHT_CUDA_INFO"
	.align	4


	//----- nvinfo : EIATTR_REGCOUNT
	.align		4
        /*0000*/ 	.byte	0x04, 0x2f
        /*0002*/ 	.short	(.L_3 - .L_2)
	.align		4
.L_2:
        /*0004*/ 	.word	index@(_Z10computegpuPPdS0_jjPmS1_PjS2_S2_dS2_S_S_)
        /*0008*/ 	.word	0x0000001c


	//----- nvinfo : EIATTR_FRAME_SIZE
	.align		4
.L_3:
        /*000c*/ 	.byte	0x04, 0x11
        /*000e*/ 	.short	(.L_5 - .L_4)
	.align		4
.L_4:
        /*0010*/ 	.word	index@($__internal_0_$__cuda_sm20_dsqrt_rn_f64_mediumpath_v1)
        /*0014*/ 	.word	0x00000000


	//----- nvinfo : EIATTR_FRAME_SIZE
	.align		4
.L_5:
        /*0018*/ 	.byte	0x04, 0x11
        /*001a*/ 	.short	(.L_7 - .L_6)
	.align		4
.L_6:
        /*001c*/ 	.word	index@(_Z10computegpuPPdS0_jjPmS1_PjS2_S2_dS2_S_S_)
        /*0020*/ 	.word	0x00000000


	//----- nvinfo : EIATTR_MIN_STACK_SIZE
	.align		4
.L_7:
        /*0024*/ 	.byte	0x04, 0x12
        /*0026*/ 	.short	(.L_9 - .L_8)
	.align		4
.L_8:
        /*0028*/ 	.word	index@(_Z10computegpuPPdS0_jjPmS1_PjS2_S2_dS2_S_S_)
        /*002c*/ 	.word	0x00000000
.L_9:


//--------------------- .nv.compat                --------------------------
	.section	.nv.compat,"",@"SHT_CUDA_COMPAT_INFO"
	.align	4
        /*0000*/ 	.byte	0x02, 0x09, 0x00, 0x00, 0x02, 0x02, 0x01, 0x00, 0x02, 0x05, 0x05, 0x00, 0x03, 0x07, 0x01, 0x01
        /*0010*/ 	.byte	0x02, 0x03, 0x00, 0x00, 0x02, 0x06, 0x01, 0x00, 0x04, 0x0b, 0x08, 0x00, 0x01, 0x00, 0x00, 0x00
        /*0020*/ 	.byte	0x00, 0x00, 0x00, 0x00


//--------------------- .nv.info._Z10computegpuPPdS0_jjPmS1_PjS2_S2_dS2_S_S_ --------------------------
	.section	.nv.info._Z10computegpuPPdS0_jjPmS1_PjS2_S2_dS2_S_S_,"",@"SHT_CUDA_INFO"
	.sectionflags	@""
	.align	4


	//----- nvinfo : EIATTR_CUDA_API_VERSION
	.align		4
        /*0000*/ 	.byte	0x04, 0x37
        /*0002*/ 	.short	(.L_11 - .L_10)
.L_10:
        /*0004*/ 	.word	0x00000082


	//----- nvinfo : EIATTR_KPARAM_INFO
	.align		4
.L_11:
        /*0008*/ 	.byte	0x04, 0x17
        /*000a*/ 	.short	(.L_13 - .L_12)
.L_12:
        /*000c*/ 	.word	0x00000000
        /*0010*/ 	.short	0x000c
        /*0012*/ 	.short	0x0058
        /*0014*/ 	.byte	0x00, 0xf5, 0x21, 0x00


	//----- nvinfo : EIATTR_KPARAM_INFO
	.align		4
.L_13:
        /*0018*/ 	.byte	0x04, 0x17
        /*001a*/ 	.short	(.L_15 - .L_14)
.L_14:
        /*001c*/ 	.word	0x00000000
        /*0020*/ 	.short	0x000b
        /*0022*/ 	.short	0x0050
        /*0024*/ 	.byte	0x00, 0xf5, 0x21, 0x00


	//----- nvinfo : EIATTR_KPARAM_INFO
	.align		4
.L_15:
        /*0028*/ 	.byte	0x04, 0x17
        /*002a*/ 	.short	(.L_17 - .L_16)
.L_16:
        /*002c*/ 	.word	0x00000000
        /*0030*/ 	.short	0x000a
        /*0032*/ 	.short	0x0048
        /*0034*/ 	.byte	0x00, 0xf5, 0x21, 0x00


	//----- nvinfo : EIATTR_KPARAM_INFO
	.align		4
.L_17:
        /*0038*/ 	.byte	0x04, 0x17
        /*003a*/ 	.short	(.L_19 - .L_18)
.L_18:
        /*003c*/ 	.word	0x00000000
        /*0040*/ 	.short	0x0009
        /*0042*/ 	.short	0x0040
        /*0044*/ 	.byte	0x00, 0xf0, 0x21, 0x00


	//----- nvinfo : EIATTR_KPARAM_INFO
	.align		4
.L_19:
        /*0048*/ 	.byte	0x04, 0x17
        /*004a*/ 	.short	(.L_21 - .L_20)
.L_20:
        /*004c*/ 	.word	0x00000000
        /*0050*/ 	.short	0x0008
        /*0052*/ 	.short	0x0038
        /*0054*/ 	.byte	0x00, 0xf5, 0x21, 0x00


	//----- nvinfo : EIATTR_KPARAM_INFO
	.align		4
.L_21:
        /*0058*/ 	.byte	0x04, 0x17
        /*005a*/ 	.short	(.L_23 - .L_22)
.L_22:
        /*005c*/ 	.word	0x00000000
        /*0060*/ 	.short	0x0007
        /*0062*/ 	.short	0x0030
        /*0064*/ 	.byte	0x00, 0xf5, 0x21, 0x00


	//----- nvinfo : EIATTR_KPARAM_INFO
	.align		4
.L_23:
        /*0068*/ 	.byte	0x04, 0x17
        /*006a*/ 	.short	(.L_25 - .L_24)
.L_24:
        /*006c*/ 	.word	0x00000000
        /*0070*/ 	.short	0x0006
        /*0072*/ 	.short	0x0028
        /*0074*/ 	.byte	0x00, 0xf5, 0x21, 0x00


	//----- nvinfo : EIATTR_KPARAM_INFO
	.align		4
.L_25:
        /*0078*/ 	.byte	0x04, 0x17
        /*007a*/ 	.short	(.L_27 - .L_26)
.L_26:
        /*007c*/ 	.word	0x00000000
        /*0080*/ 	.short	0x0005
        /*0082*/ 	.short	0x0020
        /*0084*/ 	.byte	0x00, 0xf5, 0x21, 0x00


	//----- nvinfo : EIATTR_KPARAM_INFO
	.align		4
.L_27:
        /*0088*/ 	.byte	0x04, 0x17
        /*008a*/ 	.short	(.L_29 - .L_28)
.L_28:
        /*008c*/ 	.word	0x00000000
        /*0090*/ 	.short	0x0004
        /*0092*/ 	.short	0x0018
        /*0094*/ 	.byte	0x00, 0xf5, 0x21, 0x00


	//----- nvinfo : EIATTR_KPARAM_INFO
	.align		4
.L_29:
        /*0098*/ 	.byte	0x04, 0x17
        /*009a*/ 	.short	(.L_31 - .L_30)
.L_30:
        /*009c*/ 	.word	0x00000000
        /*00a0*/ 	.short	0x0003
        /*00a2*/ 	.short	0x0014
        /*00a4*/ 	.byte	0x00, 0xf0, 0x11, 0x00


	//----- nvinfo : EIATTR_KPARAM_INFO
	.align		4
.L_31:
        /*00a8*/ 	.byte	0x04, 0x17
        /*00aa*/ 	.short	(.L_33 - .L_32)
.L_32:
        /*00ac*/ 	.word	0x00000000
        /*00b0*/ 	.short	0x0002
        /*00b2*/ 	.short	0x0010
        /*00b4*/ 	.byte	0x00, 0xf0, 0x11, 0x00


	//----- nvinfo : EIATTR_KPARAM_INFO
	.align		4
.L_33:
        /*00b8*/ 	.byte	0x04, 0x17
        /*00ba*/ 	.short	(.L_35 - .L_34)
.L_34:
        /*00bc*/ 	.word	0x00000000
        /*00c0*/ 	.short	0x0001
        /*00c2*/ 	.short	0x0008
        /*00c4*/ 	.byte	0x00, 0xf5, 0x21, 0x00


	//----- nvinfo : EIATTR_KPARAM_INFO
	.align		4
.L_35:
        /*00c8*/ 	.byte	0x04, 0x17
        /*00ca*/ 	.short	(.L_37 - .L_36)
.L_36:
        /*00cc*/ 	.word	0x00000000
        /*00d0*/ 	.short	0x0000
        /*00d2*/ 	.short	0x0000
        /*00d4*/ 	.byte	0x00, 0xf5, 0x21, 0x00


	//----- nvinfo : EIATTR_SPARSE_MMA_MASK
	.align		4
.L_37:
        /*00d8*/ 	.byte	0x03, 0x50
        /*00da*/ 	.short	0x0000


	//----- nvinfo : EIATTR_MAXREG_COUNT
	.align		4
        /*00dc*/ 	.byte	0x03, 0x1b
        /*00de*/ 	.short	0x00ff


	//----- nvinfo : EIATTR_NUM_BARRIERS
	.align		4
        /*00e0*/ 	.byte	0x02, 0x4c
        /*00e2*/ 	.byte	0x01
	.zero		1


	//----- nvinfo : EIATTR_MERCURY_ISA_VERSION
	.align		4
        /*00e4*/ 	.byte	0x03, 0x5f
        /*00e6*/ 	.short	0x0101


	//----- nvinfo : EIATTR_VRC_CTA_INIT_COUNT
	.align		4
        /*00e8*/ 	.byte	0x02, 0x4a
	.zero		1
	.zero		1


	//----- nvinfo : EIATTR_EXIT_INSTR_OFFSETS
	.align		4
        /*00ec*/ 	.byte	0x04, 0x1c
        /*00ee*/ 	.short	(.L_39 - .L_38)


	//   ....[0]....
.L_38:
        /*00f0*/ 	.word	0x00000aa0


	//   ....[1]....
        /*00f4*/ 	.word	0x00001180


	//   ....[2]....
        /*00f8*/ 	.word	0x000011d0


	//----- nvinfo : EIATTR_CRS_STACK_SIZE
	.align		4
.L_39:
        /*00fc*/ 	.byte	0x04, 0x1e
        /*00fe*/ 	.short	(.L_41 - .L_40)
.L_40:
        /*0100*/ 	.word	0x00000000


	//----- nvinfo : EIATTR_CBANK_PARAM_SIZE
	.align		4
.L_41:
        /*0104*/ 	.byte	0x03, 0x19
        /*0106*/ 	.short	0x0060


	//----- nvinfo : EIATTR_PARAM_CBANK
	.align		4
        /*0108*/ 	.byte	0x04, 0x0a
        /*010a*/ 	.short	(.L_43 - .L_42)
	.align		4
.L_42:
        /*010c*/ 	.word	index@(.nv.constant0._Z10computegpuPPdS0_jjPmS1_PjS2_S2_dS2_S_S_)
        /*0110*/ 	.short	0x0380
        /*0112*/ 	.short	0x0060


	//----- nvinfo : EIATTR_SW_WAR
	.align		4
.L_43:
        /*0114*/ 	.byte	0x04, 0x36
        /*0116*/ 	.short	(.L_45 - .L_44)
.L_44:
        /*0118*/ 	.word	0x00000008
.L_45:


//--------------------- .nv.callgraph             --------------------------
	.section	.nv.callgraph,"",@"SHT_CUDA_CALLGRAPH"
	.align	4
	.sectionentsize	8
	.align		4
        /*0000*/ 	.word	0x00000000
	.align		4
        /*0004*/ 	.word	0xffffffff
	.align		4
        /*0008*/ 	.word	0x00000000
	.align		4
        /*000c*/ 	.word	0xfffffffe
	.align		4
        /*0010*/ 	.word	0x00000000
	.align		4
        /*0014*/ 	.word	0xfffffffd
	.align		4
        /*0018*/ 	.word	0x00000000
	.align		4
        /*001c*/ 	.word	0xfffffffc


//--------------------- .nv.constant4             --------------------------
	.section	.nv.constant4,"a",@progbits
	.align	8
	.align		8
.nv.constant4:
        /*0000*/ 	.dword	block_count
	.align		8
        /*0008*/ 	.dword	nindex


//--------------------- .text._Z10computegpuPPdS0_jjPmS1_PjS2_S2_dS2_S_S_ --------------------------
	.section	.text._Z10computegpuPPdS0_jjPmS1_PjS2_S2_dS2_S_S_,"ax",@progbits
	.align	128
        .global         _Z10computegpuPPdS0_jjPmS1_PjS2_S2_dS2_S_S_
        .type           _Z10computegpuPPdS0_jjPmS1_PjS2_S2_dS2_S_S_,@function
        .size           _Z10computegpuPPdS0_jjPmS1_PjS2_S2_dS2_S_S_,(.L_x_22 - _Z10computegpuPPdS0_jjPmS1_PjS2_S2_dS2_S_S_)
        .other          _Z10computegpuPPdS0_jjPmS1_PjS2_S2_dS2_S_S_,@"STO_CUDA_ENTRY STV_DEFAULT"
_Z10computegpuPPdS0_jjPmS1_PjS2_S2_dS2_S_S_:
.text._Z10computegpuPPdS0_jjPmS1_PjS2_S2_dS2_S_S_:
[----:B------:R-:W-:Y:S01]  /*0000*/  LDC R1, c[0x0][0x37c] ;  /* 0x0000df00ff017b82 */ /* 0x000fe20000000800 */
[----:B------:R-:W0:Y:S07]  /*0010*/  S2R R0, SR_TID.X ;  /* 0x0000000000007919 */ /* 0x000e2e0000002100 */
[----:B------:R-:W1:Y:S01]  /*0020*/  S2UR UR4, SR_CTAID.Y ;  /* 0x00000000000479c3 */ /* 0x000e620000002600 */
[----:B------:R-:W2:Y:S01]  /*0030*/  LDCU.64 UR6, c[0x0][0x390] ;  /* 0x00007200ff0677ac */ /* 0x000ea20008000a00 */
[----:B------:R-:W0:Y:S01]  /*0040*/  S2R R3, SR_CTAID.X ;  /* 0x0000000000037919 */ /* 0x000e220000002500 */
[----:B------:R-:W3:Y:S01]  /*0050*/  LDCU.64 UR10, c[0x0][0x358] ;  /* 0x00006b00ff0a77ac */ /* 0x000ee20008000a00 */
[----:B------:R-:W1:Y:S04]  /*0060*/  S2R R6, SR_TID.Y ;  /* 0x0000000000067919 */ /* 0x000e680000002200 */
[----:B------:R-:W1:Y:S01]  /*0070*/  LDC R5, c[0x0][0x364] ;  /* 0x0000d900ff057b82 */ /* 0x000e620000000800 */
[----:B------:R-:W0:Y:S02]  /*0080*/  LDCU UR5, c[0x0][0x360] ;  /* 0x00006c00ff0577ac */ /* 0x000e240008000800 */
[----:B0-----:R-:W-:-:S02]  /*0090*/  IMAD R2, R3, UR5, R0 ;  /* 0x0000000503027c24 */ /* 0x001fc4000f8e0200 */
[----:B-1----:R-:W-:-:S03]  /*00a0*/  IMAD R4, R5, UR4, R6 ;  /* 0x0000000405047c24 */ /* 0x002fc6000f8e0206 */
[----:B--2---:R-:W-:-:S04]  /*00b0*/  ISETP.GE.U32.AND P0, PT, R2, UR7, PT ;  /* 0x0000000702007c0c */ /* 0x004fc8000bf06070 */
[----:B------:R-:W-:-:S13]  /*00c0*/  ISETP.GE.U32.OR P0, PT, R4, UR6, P0 ;  /* 0x0000000604007c0c */ /* 0x000fda0008706470 */
[----:B---3--:R-:W-:Y:S05]  /*00d0*/  @P0 BRA `(.L_x_0) ;  /* 0x0000000400b80947 */ /* 0x008fea0003800000 */
[----:B------:R-:W-:-:S13]  /*00e0*/  ISETP.NE.AND P0, PT, R0, RZ, PT ;  /* 0x000000ff0000720c */ /* 0x000fda0003f05270 */
[----:B------:R-:W0:Y:S02]  /*00f0*/  @!P0 LDC.64 R8, c[0x0][0x380] ;  /* 0x0000e000ff088b82 */ /* 0x000e240000000a00 */
[----:B0-----:R-:W-:-:S06]  /*0100*/  @!P0 IMAD.WIDE.U32 R8, R4, 0x8, R8 ;  /* 0x0000000804088825 */ /* 0x001fcc00078e0008 */
[----:B------:R-:W2:Y:S01]  /*0110*/  @!P0 LDG.E.64 R8, desc[UR10][R8.64] ;  /* 0x0000000a08088981 */ /* 0x000ea2000c1e1b00 */
[----:B------:R-:W0:Y:S01]  /*0120*/  S2R R7, SR_CgaCtaId ;  /* 0x0000000000077919 */ /* 0x000e220000008800 */
[----:B------:R-:W-:Y:S02]  /*0130*/  MOV R12, 0x400 ;  /* 0x00000400000c7802 */ /* 0x000fe40000000f00 */
[C---:B------:R-:W-:Y:S01]  /*0140*/  ISETP.NE.AND P1, PT, R6.reuse, RZ, PT ;  /* 0x000000ff0600720c */ /* 0x040fe20003f25270 */
[----:B--2---:R-:W2:Y:S04]  /*0150*/  @!P0 LDG.E.64 R10, desc[UR10][R8.64] ;  /* 0x0000000a080a8981 */ /* 0x004ea8000c1e1b00 */
[----:B------:R-:W3:Y:S04]  /*0160*/  @!P0 LDG.E.64 R14, desc[UR10][R8.64+0x8] ;  /* 0x0000080a080e8981 */ /* 0x000ee8000c1e1b00 */
[----:B------:R-:W4:Y:S01]  /*0170*/  @!P0 LDG.E.64 R16, desc[UR10][R8.64+0x10] ;  /* 0x0000100a08108981 */ /* 0x000f22000c1e1b00 */
[----:B0-----:R-:W-:Y:S01]  /*0180*/  LEA R5, R7, R12, 0x18 ;  /* 0x0000000c07057211 */ /* 0x001fe200078ec0ff */
[----:B------:R-:W-:Y:S05]  /*0190*/  WARPSYNC.ALL ;  /* 0x0000000000007948 */ /* 0x000fea0003800000 */
[----:B------:R-:W-:Y:S01]  /*01a0*/  IMAD R5, R6, 0x18, R5 ;  /* 0x0000001806057824 */ /* 0x000fe200078e0205 */
[----:B------:R-:W-:Y:S01]  /*01b0*/  BSSY.RECONVERGENT B0, `(.L_x_1) ;  /* 0x0000015000007945 */ /* 0x000fe20003800200 */
[----:B------:R-:W-:-:S05]  /*01c0*/  VIADD R6, R12, 0x180 ;  /* 0x000001800c067836 */ /* 0x000fca0000000000 */
[----:B------:R-:W-:-:S05]  /*01d0*/  LEA R13, R7, R6, 0x18 ;  /* 0x00000006070d7211 */ /* 0x000fca00078ec0ff */
[----:B------:R-:W-:Y:S01]  /*01e0*/  IMAD R6, R0, 0x18, R13 ;  /* 0x0000001800067824 */ /* 0x000fe200078e020d */
[----:B--2---:R0:W-:Y:S04]  /*01f0*/  @!P0 STS.64 [R5], R10 ;  /* 0x0000000a05008388 */ /* 0x0041e80000000a00 */
[----:B---3--:R0:W-:Y:S04]  /*0200*/  @!P0 STS.64 [R5+0x8], R14 ;  /* 0x0000080e05008388 */ /* 0x0081e80000000a00 */
[----:B----4-:R0:W-:Y:S01]  /*0210*/  @!P0 STS.64 [R5+0x10], R16 ;  /* 0x0000101005008388 */ /* 0x0101e20000000a00 */
[----:B------:R-:W-:Y:S06]  /*0220*/  BAR.SYNC.DEFER_BLOCKING 0x0 ;  /* 0x0000000000007b1d */ /* 0x000fec0000010000 */
[----:B------:R-:W-:Y:S05]  /*0230*/  @P1 BRA `(.L_x_2) ;  /* 0x0000000000301947 */ /* 0x000fea0003800000 */
[----:B0-----:R-:W0:Y:S02]  /*0240*/  LDC.64 R14, c[0x0][0x388] ;  /* 0x0000e200ff0e7b82 */ /* 0x001e240000000a00 */
[----:B0-----:R-:W-:-:S06]  /*0250*/  IMAD.WIDE.U32 R14, R2, 0x8, R14 ;  /* 0x00000008020e7825 */ /* 0x001fcc00078e000e */
[----:B------:R-:W2:Y:S01]  /*0260*/  LDG.E.64 R14, desc[UR10][R14.64] ;  /* 0x0000000a0e0e7981 */ /* 0x000ea2000c1e1b00 */
[----:B------:R-:W-:-:S05]  /*0270*/  VIADD R12, R12, 0x180 ;  /* 0x000001800c0c7836 */ /* 0x000fca0000000000 */
[----:B------:R-:W-:Y:S01]  /*0280*/  LEA R7, R7, R12, 0x18 ;  /* 0x0000000c07077211 */ /* 0x000fe200078ec0ff */
[----:B--2---:R-:W2:Y:S04]  /*0290*/  LDG.E.64 R10, desc[UR10][R14.64] ;  /* 0x0000000a0e0a7981 */ /* 0x004ea8000c1e1b00 */
[----:B------:R-:W3:Y:S04]  /*02a0*/  LDG.E.64 R8, desc[UR10][R14.64+0x8] ;  /* 0x0000080a0e087981 */ /* 0x000ee8000c1e1b00 */
[----:B------:R-:W4:Y:S01]  /*02b0*/  LDG.E.64 R16, desc[UR10][R14.64+0x10] ;  /* 0x0000100a0e107981 */ /* 0x000f22000c1e1b00 */
[----:B------:R-:W-:-:S05]  /*02c0*/  IMAD R7, R0, 0x18, R7 ;  /* 0x0000001800077824 */ /* 0x000fca00078e0207 */
[----:B--2---:R1:W-:Y:S04]  /*02d0*/  STS.64 [R7], R10 ;  /* 0x0000000a07007388 */ /* 0x0043e80000000a00 */
[----:B---3--:R1:W-:Y:S04]  /*02e0*/  STS.64 [R7+0x8], R8 ;  /* 0x0000080807007388 */ /* 0x0083e80000000a00 */
[----:B----4-:R1:W-:Y:S02]  /*02f0*/  STS.64 [R7+0x10], R16 ;  /* 0x0000101007007388 */ /* 0x0103e40000000a00 */
.L_x_2:
[----:B------:R-:W-:Y:S05]  /*0300*/  BSYNC.RECONVERGENT B0 ;  /* 0x0000000000007941 */ /* 0x000fea0003800200 */
.L_x_1:
[----:B------:R-:W-:Y:S06]  /*0310*/  BAR.SYNC.DEFER_BLOCKING 0x0 ;  /* 0x0000000000007b1d */ /* 0x000fec0000010000 */
[----:B------:R-:W-:Y:S04]  /*0320*/  LDS.64 R12, [R5+0x8] ;  /* 0x00000800050c7984 */ /* 0x000fe80000000a00 */
[----:B0-----:R-:W0:Y:S04]  /*0330*/  LDS.64 R14, [R6+0x8] ;  /* 0x00000800060e7984 */ /* 0x001e280000000a00 */
[----:B-1----:R-:W-:Y:S04]  /*0340*/  LDS.64 R8, [R5] ;  /* 0x0000000005087984 */ /* 0x002fe80000000a00 */
[----:B------:R-:W1:Y:S04]  /*0350*/  LDS.64 R10, [R6] ;  /* 0x00000000060a7984 */ /* 0x000e680000000a00 */
[----:B------:R-:W-:Y:S04]  /*0360*/  LDS.64 R16, [R5+0x10] ;  /* 0x0000100005107984 */ /* 0x000fe80000000a00 */
[----:B------:R-:W2:Y:S01]  /*0370*/  LDS.64 R18, [R6+0x10] ;  /* 0x0000100006127984 */ /* 0x000ea20000000a00 */
[----:B0-----:R-:W-:-:S02]  /*0380*/  DADD R12, R12, -R14 ;  /* 0x000000000c0c7229 */ /* 0x001fc4000000080e */
[----:B-1----:R-:W-:-:S06]  /*0390*/  DADD R8, R8, -R10 ;  /* 0x0000000008087229 */ /* 0x002fcc000000080a */
[----:B------:R-:W-:Y:S02]  /*03a0*/  DMUL R12, R12, R12 ;  /* 0x0000000c0c0c7228 */ /* 0x000fe40000000000 */
[----:B--2---:R-:W-:-:S06]  /*03b0*/  DADD R16, R16, -R18 ;  /* 0x0000000010107229 */ /* 0x004fcc0000000812 */
[----:B------:R-:W-:-:S08]  /*03c0*/  DFMA R8, R8, R8, R12 ;  /* 0x000000080808722b */ /* 0x000fd0000000000c */
[----:B------:R-:W-:-:S08]  /*03d0*/  DFMA R8, R16, R16, R8 ;  /* 0x000000101008722b */ /* 0x000fd00000000008 */
[----:B------:R-:W-:-:S14]  /*03e0*/  DSETP.GTU.AND P0, PT, R8, 225, PT ;  /* 0x406c20000800742a */ /* 0x000fdc0003f0c000 */
[----:B------:R-:W-:Y:S05]  /*03f0*/  @P0 BRA `(.L_x_0) ;  /* 0x0000000000f00947 */ /* 0x000fea0003800000 */
[----:B------:R-:W0:Y:S01]  /*0400*/  MUFU.RSQ64H R7, R9 ;  /* 0x0000000900077308 */ /* 0x000e220000001c00 */
[----:B------:R-:W-:Y:S01]  /*0410*/  IADD3 R6, PT, PT, R9, -0x3500000, RZ ;  /* 0xfcb0000009067810 */ /* 0x000fe20007ffe0ff */
[----:B------:R-:W-:Y:S01]  /*0420*/  IMAD.MOV.U32 R12, RZ, RZ, 0x0 ;  /* 0x00000000ff0c7424 */ /* 0x000fe200078e00ff */
[----:B------:R-:W-:Y:S01]  /*0430*/  BSSY.RECONVERGENT B0, `(.L_x_3) ;  /* 0x0000012000007945 */ /* 0x000fe20003800200 */
[----:B------:R-:W-:Y:S01]  /*0440*/  IMAD.MOV.U32 R13, RZ, RZ, 0x3fd80000 ;  /* 0x3fd80000ff0d7424 */ /* 0x000fe200078e00ff */
[----:B------:R-:W-:Y:S02]  /*0450*/  ISETP.GE.U32.AND P0, PT, R6, 0x7ca00000, PT ;  /* 0x7ca000000600780c */ /* 0x000fe40003f06070 */
[----:B0-----:R-:W-:-:S08]  /*0460*/  DMUL R10, R6, R6 ;  /* 0x00000006060a7228 */ /* 0x001fd00000000000 */
[----:B------:R-:W-:-:S08]  /*0470*/  DFMA R10, R8, -R10, 1 ;  /* 0x3ff00000080a742b */ /* 0x000fd0000000080a */
[----:B------:R-:W-:Y:S02]  /*0480*/  DFMA R12, R10, R12, 0.5 ;  /* 0x3fe000000a0c742b */ /* 0x000fe4000000000c */
[----:B------:R-:W-:-:S08]  /*0490*/  DMUL R10, R6, R10 ;  /* 0x0000000a060a7228 */ /* 0x000fd00000000000 */
[----:B------:R-:W-:-:S08]  /*04a0*/  DFMA R14, R12, R10, R6 ;  /* 0x0000000a0c0e722b */ /* 0x000fd00000000006 */
[----:B------:R-:W-:Y:S02]  /*04b0*/  DMUL R12, R8, R14 ;  /* 0x0000000e080c7228 */ /* 0x000fe40000000000 */
[----:B------:R-:W-:Y:S01]  /*04c0*/  IADD3 R19, PT, PT, R15, -0x100000, RZ ;  /* 0xfff000000f137810 */ /* 0x000fe20007ffe0ff */
[----:B------:R-:W-:-:S05]  /*04d0*/  IMAD.MOV.U32 R18, RZ, RZ, R14 ;  /* 0x000000ffff127224 */ /* 0x000fca00078e000e */
[----:B------:R-:W-:-:S08]  /*04e0*/  DFMA R16, R12, -R12, R8 ;  /* 0x8000000c0c10722b */ /* 0x000fd00000000008 */
[----:B------:R-:W-:Y:S01]  /*04f0*/  DFMA R10, R16, R18, R12 ;  /* 0x00000012100a722b */ /* 0x000fe2000000000c */
[----:B------:R-:W-:Y:S10]  /*0500*/  @!P0 BRA `(.L_x_4) ;  /* 0x0000000000108947 */ /* 0x000ff40003800000 */
[----:B------:R-:W-:-:S07]  /*0510*/  MOV R10, 0x530 ;  /* 0x00000530000a7802 */ /* 0x000fce0000000f00 */
[----:B------:R-:W-:Y:S05]  /*0520*/  CALL.REL.NOINC `($__internal_0_$__cuda_sm20_dsqrt_rn_f64_mediumpath_v1) ;  /* 0x0000000c002c7944 */ /* 0x000fea0003c00000 */
[----:B------:R-:W-:Y:S01]  /*0530*/  IMAD.MOV.U32 R10, RZ, RZ, R6 ;  /* 0x000000ffff0a7224 */ /* 0x000fe200078e0006 */
[----:B------:R-:W-:-:S07]  /*0540*/  MOV R11, R7 ;  /* 0x00000007000b7202 */ /* 0x000fce0000000f00 */
.L_x_4:
[----:B------:R-:W-:Y:S05]  /*0550*/  BSYNC.RECONVERGENT B0 ;  /* 0x0000000000007941 */ /* 0x000fea0003800200 */
.L_x_3:
[----:B------:R-:W-:Y:S01]  /*0560*/  IMAD.MOV.U32 R14, RZ, RZ, 0x0 ;  /* 0x00000000ff0e7424 */ /* 0x000fe200078e00ff */
[----:B------:R-:W0:Y:S01]  /*0570*/  LDCU.64 UR6, c[0x0][0x3c0] ;  /* 0x00007800ff0677ac */ /* 0x000e220008000a00 */
[----:B------:R-:W-:Y:S01]  /*0580*/  IMAD.MOV.U32 R15, RZ, RZ, 0x40000000 ;  /* 0x40000000ff0f7424 */ /* 0x000fe200078e00ff */
[----:B------:R-:W1:Y:S01]  /*0590*/  LDC.64 R12, c[0x0][0x398] ;  /* 0x0000e600ff0c7b82 */ /* 0x000e620000000a00 */
[----:B------:R-:W-:Y:S04]  /*05a0*/  BSSY.RECONVERGENT B0, `(.L_x_5) ;  /* 0x0000016000007945 */ /* 0x000fe80003800200 */
[----:B------:R-:W-:-:S03]  /*05b0*/  DFMA R14, R10, R14, -1 ;  /* 0xbff000000a0e742b */ /* 0x000fc6000000000e */
[----:B------:R-:W2:Y:S07]  /*05c0*/  LDC.64 R16, c[0x0][0x3a0] ;  /* 0x0000e800ff107b82 */ /* 0x000eae0000000a00 */
[----:B------:R-:W3:Y:S01]  /*05d0*/  F2I.U32.F64.TRUNC R14, R14 ;  /* 0x0000000e000e7311 */ /* 0x000ee2000030d000 */
[----:B------:R-:W4:Y:S08]  /*05e0*/  LDC.64 R8, c[0x4][0x8] ;  /* 0x01000200ff087b82 */ /* 0x000f300000000a00 */
[----:B------:R-:W4:Y:S01]  /*05f0*/  LDC.64 R6, c[0x0][0x390] ;  /* 0x0000e400ff067b82 */ /* 0x000f220000000a00 */
[----:B---3--:R-:W0:Y:S02]  /*0600*/  I2F.F64.U32 R10, R14 ;  /* 0x0000000e000a7312 */ /* 0x008e240000201800 */
[----:B0-----:R-:W-:Y:S01]  /*0610*/  DSETP.GEU.AND P0, PT, R10, UR6, PT ;  /* 0x000000060a007e2a */ /* 0x001fe2000bf0e000 */
[----:B-1----:R-:W-:-:S04]  /*0620*/  IMAD.WIDE.U32 R10, R4, 0x8, R12 ;  /* 0x00000008040a7825 */ /* 0x002fc800078e000c */
[----:B--2---:R-:W-:-:S09]  /*0630*/  IMAD.WIDE.U32 R12, R2, 0x8, R16 ;  /* 0x00000008020c7825 */ /* 0x004fd200078e0010 */
[----:B------:R-:W-:Y:S05]  /*0640*/  @P0 BRA `(.L_x_6) ;  /* 0x00000000002c0947 */ /* 0x000fea0003800000 */
[----:B------:R-:W0:Y:S08]  /*0650*/  LDC R21, c[0x0][0x390] ;  /* 0x0000e400ff157b82 */ /* 0x000e300000000800 */
[----:B------:R-:W0:Y:S08]  /*0660*/  LDC.64 R14, c[0x0][0x3c8] ;  /* 0x0000f200ff0e7b82 */ /* 0x000e300000000a00 */
[----:B------:R-:W1:Y:S08]  /*0670*/  LDC.64 R16, c[0x0][0x3a8] ;  /* 0x0000ea00ff107b82 */ /* 0x000e700000000a00 */
[----:B------:R-:W2:Y:S01]  /*0680*/  LDC.64 R18, c[0x0][0x3b0] ;  /* 0x0000ec00ff127b82 */ /* 0x000ea20000000a00 */
[----:B0-----:R0:W5:Y:S04]  /*0690*/  ATOMG.E.INC.STRONG.GPU PT, RZ, desc[UR10][R14.64], R21 ;  /* 0x800000150eff79a8 */ /* 0x00116800099ef10a */
[----:B------:R-:W1:Y:S02]  /*06a0*/  LDG.E R5, desc[UR10][R14.64] ;  /* 0x0000000a0e057981 */ /* 0x000e64000c1e1900 */
[----:B-1----:R-:W-:-:S05]  /*06b0*/  IMAD.WIDE.U32 R16, R5, 0x4, R16 ;  /* 0x0000000405107825 */ /* 0x002fca00078e0010 */
[----:B------:R0:W-:Y:S04]  /*06c0*/  STG.E desc[UR10][R16.64], R4 ;  /* 0x0000000410007986 */ /* 0x0001e8000c10190a */
[----:B------:R-:W2:Y:S02]  /*06d0*/  LDG.E R5, desc[UR10][R14.64] ;  /* 0x0000000a0e057981 */ /* 0x000ea4000c1e1900 */
[----:B--2---:R-:W-:-:S05]  /*06e0*/  IMAD.WIDE.U32 R18, R5, 0x4, R18 ;  /* 0x0000000405127825 */ /* 0x004fca00078e0012 */
[----:B------:R0:W-:Y:S02]  /*06f0*/  STG.E desc[UR10][R18.64], R2 ;  /* 0x0000000212007986 */ /* 0x0001e4000c10190a */
.L_x_6:
[----:B------:R-:W-:Y:S05]  /*0700*/  BSYNC.RECONVERGENT B0 ;  /* 0x0000000000007941 */ /* 0x000fea0003800200 */
.L_x_5:
[----:B----4-:R-:W-:Y:S01]  /*0710*/  IMAD R7, R7, R6, RZ ;  /* 0x0000000607077224 */ /* 0x010fe200078e02ff */
[----:B------:R-:W2:Y:S01]  /*0720*/  LDG.E R10, desc[UR10][R10.64] ;  /* 0x0000000a0a0a7981 */ /* 0x000ea2000c1e1900 */
[----:B0-----:R-:W0:Y:S03]  /*0730*/  LDC.64 R4, c[0x0][0x3b8] ;  /* 0x0000ee00ff047b82 */ /* 0x001e260000000a00 */
[----:B------:R-:W2:Y:S04]  /*0740*/  LDG.E R13, desc[UR10][R12.64] ;  /* 0x0000000a0c0d7981 */ /* 0x000ea8000c1e1900 */
[----:B------:R1:W5:Y:S04]  /*0750*/  ATOMG.E.INC.STRONG.GPU PT, RZ, desc[UR10][R8.64], R7 ;  /* 0x8000000708ff79a8 */ /* 0x00036800099ef10a */
[----:B------:R-:W0:Y:S01]  /*0760*/  LDG.E R17, desc[UR10][R8.64] ;  /* 0x0000000a08117981 */ /* 0x000e22000c1e1900 */
[----:B------:R-:W-:Y:S01]  /*0770*/  MOV R6, 0x14 ;  /* 0x0000001400067802 */ /* 0x000fe20000000f00 */
[----:B--2---:R-:W-:-:S04]  /*0780*/  IMAD R15, R10, 0xa8, R13 ;  /* 0x000000a80a0f7824 */ /* 0x004fc800078e020d */
[----:B------:R-:W-:Y:S02]  /*0790*/  IMAD R15, R15, R6, 0x1 ;  /* 0x000000010f0f7424 */ /* 0x000fe400078e0206 */
[----:B0-----:R-:W-:-:S05]  /*07a0*/  IMAD.WIDE.U32 R4, R17, 0x4, R4 ;  /* 0x0000000411047825 */ /* 0x001fca00078e0004 */
[----:B------:R1:W-:Y:S02]  /*07b0*/  STG.E desc[UR10][R4.64], R15 ;  /* 0x0000000f04007986 */ /* 0x0003e4000c10190a */
.L_x_0:
[----:B------:R-:W-:Y:S05]  /*07c0*/  WARPSYNC.ALL ;  /* 0x0000000000007948 */ /* 0x000fea0003800000 */
[----:B-1----:R-:W0:Y:S02]  /*07d0*/  LDC.64 R4, c[0x0][0x3d0] ;  /* 0x0000f400ff047b82 */ /* 0x002e240000000a00 */
[----:B0-----:R-:W-:-:S06]  /*07e0*/  IMAD.WIDE.U32 R4, R2, 0x8, R4 ;  /* 0x0000000802047825 */ /* 0x001fcc00078e0004 */
[----:B------:R-:W-:Y:S06]  /*07f0*/  BAR.SYNC.DEFER_BLOCKING 0x0 ;  /* 0x0000000000007b1d */ /* 0x000fec0000010000 */
[----:B------:R-:W2:Y:S02]  /*0800*/  LDG.E.64 R4, desc[UR10][R4.64] ;  /* 0x0000000a04047981 */ /* 0x000ea4000c1e1b00 */
[----:B------:R-:W0:Y:S01]  /*0810*/  S2UR UR7, SR_CgaCtaId ;  /* 0x00000000000779c3 */ /* 0x000e220000008800 */
[----:B------:R-:W-:Y:S01]  /*0820*/  UMOV UR6, 0x400 ;  /* 0x0000040000067882 */ /* 0x000fe20000000000 */
[----:B------:R-:W-:Y:S01]  /*0830*/  UISETP.GE.U32.AND UP0, UPT, UR5, 0x2, UPT ;  /* 0x000000020500788c */ /* 0x000fe2000bf06070 */
[----:B------:R-:W-:Y:S01]  /*0840*/  ISETP.NE.AND P0, PT, R0, RZ, PT ;  /* 0x000000ff0000720c */ /* 0x000fe20003f05270 */
[----:B------:R-:W-:-:S04]  /*0850*/  UIADD3 UR4, UPT, UPT, UR6, 0x310, URZ ;  /* 0x0000031006047890 */ /* 0x000fc8000fffe0ff */
[----:B0-----:R-:W-:-:S06]  /*0860*/  ULEA UR4, UR7, UR4, 0x18 ;  /* 0x0000000407047291 */ /* 0x001fcc000f8ec0ff */
[----:B------:R-:W-:-:S05]  /*0870*/  LEA R7, R2, UR4, 0x3 ;  /* 0x0000000402077c11 */ /* 0x000fca000f8e18ff */
[----:B--2---:R0:W-:Y:S01]  /*0880*/  STS.64 [R7], R4 ;  /* 0x0000000407007388 */ /* 0x0041e20000000a00 */
[----:B------:R-:W-:Y:S06]  /*0890*/  BAR.SYNC.DEFER_BLOCKING 0x0 ;  /* 0x0000000000007b1d */ /* 0x000fec0000010000 */
[----:B------:R-:W-:Y:S05]  /*08a0*/  BRA.U !UP0, `(.L_x_7) ;  /* 0x0000000108207547 */ /* 0x000fea000b800000 */
[C---:B------:R-:W-:Y:S02]  /*08b0*/  LOP3.LUT P0, RZ, R0.reuse, 0x1, RZ, 0xc0, !PT ;  /* 0x0000000100ff7812 */ /* 0x040fe4000780c0ff */
[----:B0-----:R-:W-:-:S11]  /*08c0*/  LEA R7, R0, UR4, 0x3 ;  /* 0x0000000400077c11 */ /* 0x001fd6000f8e18ff */
.L_x_8:
[----:B0-----:R-:W-:Y:S04]  /*08d0*/  @!P0 LDS.64 R2, [R7+0x8] ;  /* 0x0000080007028984 */ /* 0x001fe80000000a00 */
[----:B------:R-:W0:Y:S02]  /*08e0*/  @!P0 LDS.64 R4, [R7] ;  /* 0x0000000007048984 */ /* 0x000e240000000a00 */
[----:B0-----:R-:W-:-:S07]  /*08f0*/  @!P0 DADD R2, R2, R4 ;  /* 0x0000000002028229 */ /* 0x001fce0000000004 */
[----:B------:R0:W-:Y:S01]  /*0900*/  @!P0 STS.64 [R7], R2 ;  /* 0x0000000207008388 */ /* 0x0001e20000000a00 */
[----:B------:R-:W-:Y:S06]  /*0910*/  BAR.SYNC.DEFER_BLOCKING 0x0 ;  /* 0x0000000000007b1d */ /* 0x000fec0000010000 */
[----:B------:R-:W-:Y:S05]  /*0920*/  BRA `(.L_x_8) ;  /* 0xfffffffc00e87947 */ /* 0x000fea000383ffff */
.L_x_7:
[----:B------:R-:W-:Y:S04]  /*0930*/  BSSY.RECONVERGENT B0, `(.L_x_9) ;  /* 0x0000012000007945 */ /* 0x000fe80003800200 */
[----:B------:R-:W-:Y:S05]  /*0940*/  @P0 BRA `(.L_x_10) ;  /* 0x0000000000400947 */ /* 0x000fea0003800000 */
[----:B------:R-:W-:Y:S01]  /*0950*/  ULEA UR4, UR7, UR6, 0x18 ;  /* 0x0000000607047291 */ /* 0x000fe2000f8ec0ff */
[----:B0-----:R-:W0:Y:S08]  /*0960*/  LDC.64 R6, c[0x0][0x3d8] ;  /* 0x0000f600ff067b82 */ /* 0x001e300000000a00 */
[----:B------:R-:W1:Y:S01]  /*0970*/  LDS.64 R4, [UR4+0x310] ;  /* 0x00031004ff047984 */ /* 0x000e620008000a00 */
[----:B0-----:R-:W-:-:S05]  /*0980*/  IMAD.WIDE.U32 R2, R3, 0x8, R6 ;  /* 0x0000000803027825 */ /* 0x001fca00078e0006 */
[----:B-1----:R0:W-:Y:S01]  /*0990*/  STG.E.64 desc[UR10][R2.64], R4 ;  /* 0x0000000402007986 */ /* 0x0021e2000c101b0a */
[----:B------:R-:W-:Y:S06]  /*09a0*/  MEMBAR.SC.GPU ;  /* 0x0000000000007992 */ /* 0x000fec0000002000 */
[----:B------:R-:W-:-:S00]  /*09b0*/  ERRBAR ;  /* 0x00000000000079ab */ /* 0x000fc00000000000 */
[----:B------:R-:W-:Y:S06]  /*09c0*/  CGAERRBAR ;  /* 0x00000000000075ab */ /* 0x000fec0000000000 */
[----:B------:R-:W-:Y:S02]  /*09d0*/  CCTL.IVALL ;  /* 0x00000000ff00798f */ /* 0x000fe40002000000 */
[----:B------:R-:W1:Y:S08]  /*09e0*/  LDC R7, c[0x0][0x370] ;  /* 0x0000dc00ff077b82 */ /* 0x000e700000000800 */
[----:B0-----:R-:W1:Y:S02]  /*09f0*/  LDC.64 R2, c[0x4][RZ] ;  /* 0x01000000ff027b82 */ /* 0x001e640000000a00 */
[----:B-1----:R-:W2:Y:S01]  /*0a00*/  ATOMG.E.INC.STRONG.GPU PT, R2, desc[UR10][R2.64], R7 ;  /* 0x80000007020279a8 */ /* 0x002ea200099ef10a */
[----:B------:R-:W-:-:S05]  /*0a10*/  VIADD R5, R7, 0xffffffff ;  /* 0xffffffff07057836 */ /* 0x000fca0000000000 */
[----:B--2---:R-:W-:-:S04]  /*0a20*/  ISETP.NE.AND P1, PT, R2, R5, PT ;  /* 0x000000050200720c */ /* 0x004fc80003f25270 */
[----:B------:R-:W-:-:S05]  /*0a30*/  SEL R0, RZ, 0x1, P1 ;  /* 0x00000001ff007807 */ /* 0x000fca0000800000 */
[----:B------:R1:W-:Y:S04]  /*0a40*/  STS.U8 [UR4+0x300], R0 ;  /* 0x00030000ff007988 */ /* 0x0003e80008000004 */
.L_x_10:
[----:B------:R-:W-:Y:S05]  /*0a50*/  BSYNC.RECONVERGENT B0 ;  /* 0x0000000000007941 */ /* 0x000fea0003800200 */
.L_x_9:
[----:B------:R-:W-:Y:S01]  /*0a60*/  BAR.SYNC.DEFER_BLOCKING 0x0 ;  /* 0x0000000000007b1d */ /* 0x000fe20000010000 */
[----:B------:R-:W-:-:S09]  /*0a70*/  ULEA UR4, UR7, UR6, 0x18 ;  /* 0x0000000607047291 */ /* 0x000fd2000f8ec0ff */
[----:B-1----:R-:W1:Y:S02]  /*0a80*/  LDS.U8 R0, [UR4+0x300] ;  /* 0x00030004ff007984 */ /* 0x002e640008000000 */
[----:B-1----:R-:W-:-:S13]  /*0a90*/  ISETP.NE.AND P1, PT, R0, RZ, PT ;  /* 0x000000ff0000720c */ /* 0x002fda0003f25270 */
[----:B------:R-:W-:Y:S05]  /*0aa0*/  @!P1 EXIT ;  /* 0x000000000000994d */ /* 0x000fea0003800000 */
[----:B------:R-:W1:Y:S01]  /*0ab0*/  LDCU UR5, c[0x0][0x370] ;  /* 0x00006e00ff0577ac */ /* 0x000e620008000800 */
[----:B------:R-:W-:Y:S01]  /*0ac0*/  IMAD.MOV.U32 R0, RZ, RZ, RZ ;  /* 0x000000ffff007224 */ /* 0x000fe200078e00ff */
[----:B------:R-:W-:Y:S01]  /*0ad0*/  CS2R R18, SRZ ;  /* 0x0000000000127805 */ /* 0x000fe2000001ff00 */
[----:B-1----:R-:W-:Y:S02]  /*0ae0*/  UISETP.GE.U32.AND UP0, UPT, UR5, 0x10, UPT ;  /* 0x000000100500788c */ /* 0x002fe4000bf06070 */
[----:B------:R-:W-:-:S07]  /*0af0*/  ULOP3.LUT UR8, UR5, 0xf, URZ, 0xc0, !UPT ;  /* 0x0000000f05087892 */ /* 0x000fce000f8ec0ff */
[----:B------:R-:W-:Y:S05]  /*0b00*/  BRA.U !UP0, `(.L_x_11) ;  /* 0x0000000108bc7547 */ /* 0x000fea000b800000 */
[----:B------:R-:W1:Y:S01]  /*0b10*/  LDCU.64 UR6, c[0x0][0x3d8] ;  /* 0x00007b00ff0677ac */ /* 0x000e620008000a00 */
[----:B------:R-:W-:Y:S01]  /*0b20*/  CS2R R18, SRZ ;  /* 0x0000000000127805 */ /* 0x000fe2000001ff00 */
[----:B------:R-:W-:Y:S02]  /*0b30*/  ULOP3.LUT UR9, UR5, 0x7ffffff0, URZ, 0xc0, !UPT ;  /* 0x7ffffff005097892 */ /* 0x000fe4000f8ec0ff */
[----:B------:R-:W-:-:S04]  /*0b40*/  ULOP3.LUT UR4, UR5, 0xfffffff0, URZ, 0xc0, !UPT ;  /* 0xfffffff005047892 */ /* 0x000fc8000f8ec0ff */
[----:B------:R-:W-:Y:S01]  /*0b50*/  MOV R0, UR9 ;  /* 0x0000000900007c02 */ /* 0x000fe20008000f00 */
[----:B------:R-:W-:Y:S02]  /*0b60*/  UIADD3 UR4, UPT, UPT, -UR4, URZ, URZ ;  /* 0x000000ff04047290 */ /* 0x000fe4000fffe1ff */
[----:B-1----:R-:W-:-:S04]  /*0b70*/  UIADD3 UR6, UP0, UPT, UR6, 0x40, URZ ;  /* 0x0000004006067890 */ /* 0x002fc8000ff1e0ff */
[----:B------:R-:W-:Y:S02]  /*0b80*/  UIADD3.X UR7, UPT, UPT, URZ, UR7, URZ, UP0, !UPT ;  /* 0x00000007ff077290 */ /* 0x000fe400087fe4ff */
[----:B------:R-:W-:-:S04]  /*0b90*/  IMAD.U32 R2, RZ, RZ, UR6 ;  /* 0x00000006ff027e24 */ /* 0x000fc8000f8e00ff */
[----:B------:R-:W-:-:S07]  /*0ba0*/  MOV R3, UR7 ;  /* 0x0000000700037c02 */ /* 0x000fce0008000f00 */
.L_x_12:
[----:B------:R-:W2:Y:S04]  /*0bb0*/  LDG.E.64.STRONG.SYS R24, desc[UR10][R2.64+-0x40] ;  /* 0xffffc00a02187981 */ /* 0x000ea8000c1f5b00 */
[----:B------:R-:W3:Y:S04]  /*0bc0*/  LDG.E.64.STRONG.SYS R20, desc[UR10][R2.64+-0x38] ;  /* 0xffffc80a02147981 */ /* 0x000ee8000c1f5b00 */
[----:B------:R-:W4:Y:S04]  /*0bd0*/  LDG.E.64.STRONG.SYS R22, desc[UR10][R2.64+-0x30] ;  /* 0xffffd00a02167981 */ /* 0x000f28000c1f5b00 */
[----:B0-----:R-:W4:Y:S04]  /*0be0*/  LDG.E.64.STRONG.SYS R4, desc[UR10][R2.64+-0x28] ;  /* 0xffffd80a02047981 */ /* 0x001f28000c1f5b00 */
[----:B------:R-:W4:Y:S04]  /*0bf0*/  LDG.E.64.STRONG.SYS R6, desc[UR10][R2.64+-0x20] ;  /* 0xffffe00a02067981 */ /* 0x000f28000c1f5b00 */
[----:B------:R-:W4:Y:S04]  /*0c00*/  LDG.E.64.STRONG.SYS R8, desc[UR10][R2.64+-0x18] ;  /* 0xffffe80a02087981 */ /* 0x000f28000c1f5b00 */
[----:B------:R-:W4:Y:S04]  /*0c10*/  LDG.E.64.STRONG.SYS R10, desc[UR10][R2.64+-0x10] ;  /* 0xfffff00a020a7981 */ /* 0x000f28000c1f5b00 */
[----:B------:R-:W4:Y:S04]  /*0c20*/  LDG.E.64.STRONG.SYS R12, desc[UR10][R2.64+-0x8] ;  /* 0xfffff80a020c7981 */ /* 0x000f28000c1f5b00 */
[----:B------:R-:W4:Y:S04]  /*0c30*/  LDG.E.64.STRONG.SYS R14, desc[UR10][R2.64] ;  /* 0x0000000a020e7981 */ /* 0x000f28000c1f5b00 */
[----:B------:R-:W4:Y:S01]  /*0c40*/  LDG.E.64.STRONG.SYS R16, desc[UR10][R2.64+0x8] ;  /* 0x0000080a02107981 */ /* 0x000f22000c1f5b00 */
[----:B--2---:R-:W-:-:S03]  /*0c50*/  DADD R24, R24, R18 ;  /* 0x0000000018187229 */ /* 0x004fc60000000012 */
[----:B------:R-:W2:Y:S05]  /*0c60*/  LDG.E.64.STRONG.SYS R18, desc[UR10][R2.64+0x10] ;  /* 0x0000100a02127981 */ /* 0x000eaa000c1f5b00 */
[----:B---3--:R-:W-:Y:S01]  /*0c70*/  DADD R24, R24, R20 ;  /* 0x0000000018187229 */ /* 0x008fe20000000014 */
[----:B------:R-:W3:Y:S07]  /*0c80*/  LDG.E.64.STRONG.SYS R20, desc[UR10][R2.64+0x18] ;  /* 0x0000180a02147981 */ /* 0x000eee000c1f5b00 */
[----:B----4-:R-:W-:Y:S01]  /*0c90*/  DADD R24, R24, R22 ;  /* 0x0000000018187229 */ /* 0x010fe20000000016 */
[----:B------:R-:W4:Y:S07]  /*0ca0*/  LDG.E.64.STRONG.SYS R22, desc[UR10][R2.64+0x20] ;  /* 0x0000200a02167981 */ /* 0x000f2e000c1f5b00 */
[----:B------:R-:W-:Y:S01]  /*0cb0*/  DADD R24, R24, R4 ;  /* 0x0000000018187229 */ /* 0x000fe20000000004 */
[----:B------:R-:W4:Y:S07]  /*0cc0*/  LDG.E.64.STRONG.SYS R4, desc[UR10][R2.64+0x28] ;  /* 0x0000280a02047981 */ /* 0x000f2e000c1f5b00 */
[----:B------:R-:W-:Y:S01]  /*0cd0*/  DADD R24, R24, R6 ;  /* 0x0000000018187229 */ /* 0x000fe20000000006 */
[----:B------:R-:W4:Y:S07]  /*0ce0*/  LDG.E.64.STRONG.SYS R6, desc[UR10][R2.64+0x30] ;  /* 0x0000300a02067981 */ /* 0x000f2e000c1f5b00 */
[----:B------:R-:W-:Y:S01]  /*0cf0*/  DADD R24, R24, R8 ;  /* 0x0000000018187229 */ /* 0x000fe20000000008 */
[----:B------:R0:W4:Y:S01]  /*0d00*/  LDG.E.64.STRONG.SYS R8, desc[UR10][R2.64+0x38] ;  /* 0x0000380a02087981 */ /* 0x000122000c1f5b00 */
[----:B------:R-:W-:-:S04]  /*0d10*/  UIADD3 UR4, UPT, UPT, UR4, 0x10, URZ ;  /* 0x0000001004047890 */ /* 0x000fc8000fffe0ff */
[----:B------:R-:W-:Y:S02]  /*0d20*/  UISETP.NE.AND UP0, UPT, UR4, URZ, UPT ;  /* 0x000000ff0400728c */ /* 0x000fe4000bf05270 */
[----:B------:R-:W-:Y:S01]  /*0d30*/  DADD R10, R24, R10 ;  /* 0x00000000180a7229 */ /* 0x000fe2000000000a */
[----:B0-----:R-:W-:-:S07]  /*0d40*/  IADD3 R2, P1, PT, R2, 0x80, RZ ;  /* 0x0000008002027810 */ /* 0x001fce0007f3e0ff */
[----:B------:R-:W-:Y:S01]  /*0d50*/  DADD R10, R10, R12 ;  /* 0x000000000a0a7229 */ /* 0x000fe2000000000c */
[----:B------:R-:W-:-:S07]  /*0d60*/  IMAD.X R3, RZ, RZ, R3, P1 ;  /* 0x000000ffff037224 */ /* 0x000fce00008e0603 */
[----:B------:R-:W-:-:S08]  /*0d70*/  DADD R10, R10, R14 ;  /* 0x000000000a0a7229 */ /* 0x000fd0000000000e */
[----:B------:R-:W-:-:S08]  /*0d80*/  DADD R10, R10, R16 ;  /* 0x000000000a0a7229 */ /* 0x000fd00000000010 */
[----:B--2---:R-:W-:-:S08]  /*0d90*/  DADD R10, R10, R18 ;  /* 0x000000000a0a7229 */ /* 0x004fd00000000012 */
[----:B---3--:R-:W-:-:S08]  /*0da0*/  DADD R10, R10, R20 ;  /* 0x000000000a0a7229 */ /* 0x008fd00000000014 */
[----:B----4-:R-:W-:-:S08]  /*0db0*/  DADD R10, R10, R22 ;  /* 0x000000000a0a7229 */ /* 0x010fd00000000016 */
[----:B------:R-:W-:-:S08]  /*0dc0*/  DADD R4, R10, R4 ;  /* 0x000000000a047229 */ /* 0x000fd00000000004 */
[----:B------:R-:W-:-:S08]  /*0dd0*/  DADD R4, R4, R6 ;  /* 0x0000000004047229 */ /* 0x000fd00000000006 */
[----:B------:R-:W-:Y:S01]  /*0de0*/  DADD R18, R4, R8 ;  /* 0x0000000004127229 */ /* 0x000fe20000000008 */
[----:B------:R-:W-:Y:S10]  /*0df0*/  BRA.U UP0, `(.L_x_12) ;  /* 0xfffffffd006c7547 */ /* 0x000ff4000b83ffff */
.L_x_11:
[----:B------:R-:W-:-:S09]  /*0e00*/  UISETP.NE.AND UP0, UPT, UR8, URZ, UPT ;  /* 0x000000ff0800728c */ /* 0x000fd2000bf05270 */
[----:B------:R-:W-:Y:S05]  /*0e10*/  BRA.U !UP0, `(.L_x_13) ;  /* 0x0000000108d87547 */ /* 0x000fea000b800000 */
[----:B------:R-:W-:Y:S02]  /*0e20*/  UISETP.GE.U32.AND UP0, UPT, UR8, 0x8, UPT ;  /* 0x000000080800788c */ /* 0x000fe4000bf06070 */
[----:B------:R-:W-:-:S04]  /*0e30*/  ULOP3.LUT UR6, UR5, 0x7, URZ, 0xc0, !UPT ;  /* 0x0000000705067892 */ /* 0x000fc8000f8ec0ff */
[----:B------:R-:W-:-:S03]  /*0e40*/  UISETP.NE.AND UP1, UPT, UR6, URZ, UPT ;  /* 0x000000ff0600728c */ /* 0x000fc6000bf25270 */
[----:B------:R-:W-:Y:S08]  /*0e50*/  BRA.U !UP0, `(.L_x_14) ;  /* 0x00000001084c7547 */ /* 0x000ff0000b800000 */
[----:B------:R-:W1:Y:S02]  /*0e60*/  LDC.64 R10, c[0x0][0x3d8] ;  /* 0x0000f600ff0a7b82 */ /* 0x000e640000000a00 */
[----:B-1----:R-:W-:-:S05]  /*0e70*/  IMAD.WIDE.U32 R10, R0, 0x8, R10 ;  /* 0x00000008000a7825 */ /* 0x002fca00078e000a */
[----:B------:R-:W2:Y:S04]  /*0e80*/  LDG.E.64.STRONG.SYS R12, desc[UR10][R10.64] ;  /* 0x0000000a0a0c7981 */ /* 0x000ea8000c1f5b00 */
[----:B------:R-:W3:Y:S04]  /*0e90*/  LDG.E.64.STRONG.SYS R14, desc[UR10][R10.64+0x8] ;  /* 0x0000080a0a0e7981 */ /* 0x000ee8000c1f5b00 */
[----:B------:R-:W4:Y:S04]  /*0ea0*/  LDG.E.64.STRONG.SYS R16, desc[UR10][R10.64+0x10] ;  /* 0x0000100a0a107981 */ /* 0x000f28000c1f5b00 */
[----:B------:R-:W4:Y:S04]  /*0eb0*/  LDG.E.64.STRONG.SYS R20, desc[UR10][R10.64+0x18] ;  /* 0x0000180a0a147981 */ /* 0x000f28000c1f5b00 */
[----:B0-----:R-:W4:Y:S04]  /*0ec0*/  LDG.E.64.STRONG.SYS R6, desc[UR10][R10.64+0x20] ;  /* 0x0000200a0a067981 */ /* 0x001f28000c1f5b00 */
[----:B------:R-:W4:Y:S04]  /*0ed0*/  LDG.E.64.STRONG.SYS R4, desc[UR10][R10.64+0x28] ;  /* 0x0000280a0a047981 */ /* 0x000f28000c1f5b00 */
[----:B------:R-:W4:Y:S04]  /*0ee0*/  LDG.E.64.STRONG.SYS R2, desc[UR10][R10.64+0x30] ;  /* 0x0000300a0a027981 */ /* 0x000f28000c1f5b00 */
[----:B------:R-:W4:Y:S01]  /*0ef0*/  LDG.E.64.STRONG.SYS R8, desc[UR10][R10.64+0x38] ;  /* 0x0000380a0a087981 */ /* 0x000f22000c1f5b00 */
[----:B------:R-:W-:Y:S01]  /*0f00*/  IADD3 R0, PT, PT, R0, 0x8, RZ ;  /* 0x0000000800007810 */ /* 0x000fe20007ffe0ff */
[----:B--2---:R-:W-:-:S08]  /*0f10*/  DADD R12, R18, R12 ;  /* 0x00000000120c7229 */ /* 0x004fd0000000000c */
[----:B---3--:R-:W-:-:S08]  /*0f20*/  DADD R12, R12, R14 ;  /* 0x000000000c0c7229 */ /* 0x008fd0000000000e */
[----:B----4-:R-:W-:-:S08]  /*0f30*/  DADD R12, R12, R16 ;  /* 0x000000000c0c7229 */ /* 0x010fd00000000010 */
[----:B------:R-:W-:-:S08]  /*0f40*/  DADD R12, R12, R20 ;  /* 0x000000000c0c7229 */ /* 0x000fd00000000014 */
[----:B------:R-:W-:-:S08]  /*0f50*/  DADD R6, R12, R6 ;  /* 0x000000000c067229 */ /* 0x000fd00000000006 */
[----:B------:R-:W-:-:S08]  /*0f60*/  DADD R4, R6, R4 ;  /* 0x0000000006047229 */ /* 0x000fd00000000004 */
[----:B------:R-:W-:-:S08]  /*0f70*/  DADD R2, R4, R2 ;  /* 0x0000000004027229 */ /* 0x000fd00000000002 */
[----:B------:R-:W-:-:S11]  /*0f80*/  DADD R18, R2, R8 ;  /* 0x0000000002127229 */ /* 0x000fd60000000008 */
.L_x_14:
        /* <DEDUP_REMOVED lines=8> */
[----:B0-----:R-:W3:Y:S04]  /*1010*/  LDG.E.64.STRONG.SYS R4, desc[UR10][R10.64+0x8] ;  /* 0x0000080a0a047981 */ /* 0x001ee8000c1f5b00 */
[----:B------:R-:W4:Y:S04]  /*1020*/  LDG.E.64.STRONG.SYS R6, desc[UR10][R10.64+0x10] ;  /* 0x0000100a0a067981 */ /* 0x000f28000c1f5b00 */
[----:B------:R-:W4:Y:S01]  /*1030*/  LDG.E.64.STRONG.SYS R8, desc[UR10][R10.64+0x18] ;  /* 0x0000180a0a087981 */ /* 0x000f22000c1f5b00 */
[----:B------:R-:W-:Y:S01]  /*1040*/  VIADD R0, R0, 0x4 ;  /* 0x0000000400007836 */ /* 0x000fe20000000000 */
[----:B--2---:R-:W-:-:S08]  /*1050*/  DADD R2, R18, R2 ;  /* 0x0000000012027229 */ /* 0x004fd00000000002 */
[----:B---3--:R-:W-:-:S08]  /*1060*/  DADD R2, R2, R4 ;  /* 0x0000000002027229 */ /* 0x008fd00000000004 */
[----:B----4-:R-:W-:-:S08]  /*1070*/  DADD R2, R2, R6 ;  /* 0x0000000002027229 */ /* 0x010fd00000000006 */
[----:B------:R-:W-:-:S11]  /*1080*/  DADD R18, R2, R8 ;  /* 0x0000000002127229 */ /* 0x000fd60000000008 */
.L_x_15:
[----:B------:R-:W-:Y:S05]  /*1090*/  BRA.U !UP1, `(.L_x_13) ;  /* 0x0000000109387547 */ /* 0x000fea000b800000 */
[----:B------:R-:W1:Y:S01]  /*10a0*/  LDC.64 R2, c[0x0][0x3d8] ;  /* 0x0000f600ff027b82 */ /* 0x000e620000000a00 */
[----:B------:R-:W-:Y:S01]  /*10b0*/  UIADD3 UR4, UPT, UPT, -UR4, URZ, URZ ;  /* 0x000000ff04047290 */ /* 0x000fe2000fffe1ff */
[----:B-1----:R-:W-:-:S04]  /*10c0*/  IMAD.WIDE.U32 R2, R0, 0x8, R2 ;  /* 0x0000000800027825 */ /* 0x002fc800078e0002 */
[----:B0-----:R-:W-:Y:S01]  /*10d0*/  IMAD.MOV.U32 R5, RZ, RZ, R3 ;  /* 0x000000ffff057224 */ /* 0x001fe200078e0003 */
[----:B------:R-:W-:-:S07]  /*10e0*/  MOV R0, R2 ;  /* 0x0000000200007202 */ /* 0x000fce0000000f00 */
.L_x_16:
[----:B------:R-:W-:Y:S01]  /*10f0*/  MOV R2, R0 ;  /* 0x0000000000027202 */ /* 0x000fe20000000f00 */
[----:B------:R-:W-:-:S06]  /*1100*/  IMAD.MOV.U32 R3, RZ, RZ, R5 ;  /* 0x000000ffff037224 */ /* 0x000fcc00078e0005 */
[----:B------:R-:W2:Y:S01]  /*1110*/  LDG.E.64.STRONG.SYS R2, desc[UR10][R2.64] ;  /* 0x0000000a02027981 */ /* 0x000ea2000c1f5b00 */
[----:B------:R-:W-:Y:S01]  /*1120*/  UIADD3 UR4, UPT, UPT, UR4, 0x1, URZ ;  /* 0x0000000104047890 */ /* 0x000fe2000fffe0ff */
[----:B------:R-:W-:-:S03]  /*1130*/  IADD3 R0, P1, PT, R0, 0x8, RZ ;  /* 0x0000000800007810 */ /* 0x000fc60007f3e0ff */
[----:B------:R-:W-:Y:S01]  /*1140*/  UISETP.NE.AND UP0, UPT, UR4, URZ, UPT ;  /* 0x000000ff0400728c */ /* 0x000fe2000bf05270 */
[----:B------:R-:W-:Y:S01]  /*1150*/  IADD3.X R5, PT, PT, RZ, R5, RZ, P1, !PT ;  /* 0x00000005ff057210 */ /* 0x000fe20000ffe4ff */
[----:B--2---:R-:W-:-:S07]  /*1160*/  DADD R18, R2, R18 ;  /* 0x0000000002127229 */ /* 0x004fce0000000012 */
[----:B------:R-:W-:Y:S05]  /*1170*/  BRA.U UP0, `(.L_x_16) ;  /* 0xfffffffd00dc7547 */ /* 0x000fea000b83ffff */
.L_x_13:
[----:B------:R-:W-:Y:S05]  /*1180*/  @P0 EXIT ;  /* 0x000000000000094d */ /* 0x000fea0003800000 */
[----:B------:R-:W1:Y:S08]  /*1190*/  LDC.64 R2, c[0x0][0x3d8] ;  /* 0x0000f600ff027b82 */ /* 0x000e700000000a00 */
[----:B0-----:R-:W0:Y:S01]  /*11a0*/  LDC.64 R4, c[0x4][RZ] ;  /* 0x01000000ff047b82 */ /* 0x001e220000000a00 */
[----:B-1----:R-:W-:Y:S04]  /*11b0*/  STG.E.64 desc[UR10][R2.64], R18 ;  /* 0x0000001202007986 */ /* 0x002fe8000c101b0a */
[----:B0-----:R-:W-:Y:S01]  /*11c0*/  STG.E desc[UR10][R4.64], RZ ;  /* 0x000000ff04007986 */ /* 0x001fe2000c10190a */
[----:B------:R-:W-:Y:S05]  /*11d0*/  EXIT ;  /* 0x000000000000794d */ /* 0x000fea0003800000 */
        .weak           $__internal_0_$__cuda_sm20_dsqrt_rn_f64_mediumpath_v1
        .type           $__internal_0_$__cuda_sm20_dsqrt_rn_f64_mediumpath_v1,@function
        .size           $__internal_0_$__cuda_sm20_dsqrt_rn_f64_mediumpath_v1,(.L_x_22 - $__internal_0_$__cuda_sm20_dsqrt_rn_f64_mediumpath_v1)
$__internal_0_$__cuda_sm20_dsqrt_rn_f64_mediumpath_v1:
[----:B------:R-:W-:Y:S01]  /*11e0*/  ISETP.GE.U32.AND P0, PT, R6, -0x3400000, PT ;  /* 0xfcc000000600780c */ /* 0x000fe20003f06070 */
[----:B------:R-:W-:Y:S01]  /*11f0*/  BSSY.RECONVERGENT B1, `(.L_x_17) ;  /* 0x0000024000017945 */ /* 0x000fe20003800200 */
[----:B------:R-:W-:-:S11]  /*1200*/  IMAD.MOV.U32 R15, RZ, RZ, R19 ;  /* 0x000000ffff0f7224 */ /* 0x000fd600078e0013 */
[----:B------:R-:W-:Y:S05]  /*1210*/  @!P0 BRA `(.L_x_18) ;  /* 0x0000000000208947 */ /* 0x000fea0003800000 */
[----:B------:R-:W-:-:S10]  /*1220*/  DFMA.RM R12, R16, R14, R12 ;  /* 0x0000000e100c722b */ /* 0x000fd4000000400c */
[----:B------:R-:W-:-:S04]  /*1230*/  IADD3 R6, P0, PT, R12, 0x1, RZ ;  /* 0x000000010c067810 */ /* 0x000fc80007f1e0ff */
[----:B------:R-:W-:-:S06]  /*1240*/  IADD3.X R7, PT, PT, RZ, R13, RZ, P0, !PT ;  /* 0x0000000dff077210 */ /* 0x000fcc00007fe4ff */
[----:B------:R-:W-:-:S08]  /*1250*/  DFMA.RP R8, -R12, R6, R8 ;  /* 0x000000060c08722b */ /* 0x000fd00000008108 */
[----:B------:R-:W-:-:S06]  /*1260*/  DSETP.GT.AND P0, PT, R8, RZ, PT ;  /* 0x000000ff0800722a */ /* 0x000fcc0003f04000 */
[----:B------:R-:W-:Y:S02]  /*1270*/  FSEL R6, R6, R12, P0 ;  /* 0x0000000c06067208 */ /* 0x000fe40000000000 */
[----:B------:R-:W-:Y:S01]  /*1280*/  FSEL R7, R7, R13, P0 ;  /* 0x0000000d07077208 */ /* 0x000fe20000000000 */
[----:B------:R-:W-:Y:S06]  /*1290*/  BRA `(.L_x_19) ;  /* 0x0000000000647947 */ /* 0x000fec0003800000 */
.L_x_18:
[----:B------:R-:W-:-:S14]  /*12a0*/  DSETP.NE.AND P0, PT, R8, RZ, PT ;  /* 0x000000ff0800722a */ /* 0x000fdc0003f05000 */
[----:B------:R-:W-:Y:S05]  /*12b0*/  @!P0 BRA `(.L_x_20) ;  /* 0x0000000000588947 */ /* 0x000fea0003800000 */
[----:B------:R-:W-:-:S13]  /*12c0*/  ISETP.GE.AND P0, PT, R9, RZ, PT ;  /* 0x000000ff0900720c */ /* 0x000fda0003f06270 */
[----:B------:R-:W-:Y:S01]  /*12d0*/  @!P0 IMAD.MOV.U32 R6, RZ, RZ, 0x0 ;  /* 0x00000000ff068424 */ /* 0x000fe200078e00ff */
[----:B------:R-:W-:Y:S01]  /*12e0*/  @!P0 MOV R7, 0xfff80000 ;  /* 0xfff8000000078802 */ /* 0x000fe20000000f00 */
[----:B------:R-:W-:Y:S06]  /*12f0*/  @!P0 BRA `(.L_x_19) ;  /* 0x00000000004c8947 */ /* 0x000fec0003800000 */
[----:B------:R-:W-:-:S13]  /*1300*/  ISETP.GT.AND P0, PT, R9, 0x7fefffff, PT ;  /* 0x7fefffff0900780c */ /* 0x000fda0003f04270 */
[----:B------:R-:W-:Y:S05]  /*1310*/  @P0 BRA `(.L_x_20) ;  /* 0x0000000000400947 */ /* 0x000fea0003800000 */
[----:B------:R-:W-:Y:S01]  /*1320*/  DMUL R8, R8, 8.11296384146066816958e+31 ;  /* 0x4690000008087828 */ /* 0x000fe20000000000 */
[----:B------:R-:W-:Y:S01]  /*1330*/  IMAD.MOV.U32 R6, RZ, RZ, RZ ;  /* 0x000000ffff067224 */ /* 0x000fe200078e00ff */
[----:B------:R-:W-:Y:S01]  /*1340*/  MOV R14, 0x0 ;  /* 0x00000000000e7802 */ /* 0x000fe20000000f00 */
[----:B------:R-:W-:-:S03]  /*1350*/  IMAD.MOV.U32 R15, RZ, RZ, 0x3fd80000 ;  /* 0x3fd80000ff0f7424 */ /* 0x000fc600078e00ff */
[----:B------:R-:W0:Y:S02]  /*1360*/  MUFU.RSQ64H R7, R9 ;  /* 0x0000000900077308 */ /* 0x000e240000001c00 */
[----:B0-----:R-:W-:-:S08]  /*1370*/  DMUL R12, R6, R6 ;  /* 0x00000006060c7228 */ /* 0x001fd00000000000 */
[----:B------:R-:W-:-:S08]  /*1380*/  DFMA R12, R8, -R12, 1 ;  /* 0x3ff00000080c742b */ /* 0x000fd0000000080c */
[----:B------:R-:W-:Y:S02]  /*1390*/  DFMA R14, R12, R14, 0.5 ;  /* 0x3fe000000c0e742b */ /* 0x000fe4000000000e */
[----:B------:R-:W-:-:S08]  /*13a0*/  DMUL R12, R6, R12 ;  /* 0x0000000c060c7228 */ /* 0x000fd00000000000 */
[----:B------:R-:W-:-:S08]  /*13b0*/  DFMA R12, R14, R12, R6 ;  /* 0x0000000c0e0c722b */ /* 0x000fd00000000006 */
[----:B------:R-:W-:Y:S02]  /*13c0*/  DMUL R6, R8, R12 ;  /* 0x0000000c08067228 */ /* 0x000fe40000000000 */
[----:B------:R-:W-:-:S06]  /*13d0*/  IADD3 R13, PT, PT, R13, -0x100000, RZ ;  /* 0xfff000000d0d7810 */ /* 0x000fcc0007ffe0ff */
[----:B------:R-:W-:-:S08]  /*13e0*/  DFMA R14, R6, -R6, R8 ;  /* 0x80000006060e722b */ /* 0x000fd00000000008 */
[----:B------:R-:W-:-:S10]  /*13f0*/  DFMA R6, R12, R14, R6 ;  /* 0x0000000e0c06722b */ /* 0x000fd40000000006 */
[----:B------:R-:W-:Y:S01]  /*1400*/  VIADD R7, R7, 0xfcb00000 ;  /* 0xfcb0000007077836 */ /* 0x000fe20000000000 */
[----:B------:R-:W-:Y:S06]  /*1410*/  BRA `(.L_x_19) ;  /* 0x0000000000047947 */ /* 0x000fec0003800000 */
.L_x_20:
[----:B------:R-:W-:-:S11]  /*1420*/  DADD R6, R8, R8 ;  /* 0x0000000008067229 */ /* 0x000fd60000000008 */
.L_x_19:
[----:B------:R-:W-:Y:S05]  /*1430*/  BSYNC.RECONVERGENT B1 ;  /* 0x0000000000017941 */ /* 0x000fea0003800200 */
.L_x_17:
[----:B------:R-:W-:-:S04]  /*1440*/  MOV R11, 0x0 ;  /* 0x00000000000b7802 */ /* 0x000fc80000000f00 */
[----:B------:R-:W-:Y:S05]  /*1450*/  RET.REL.NODEC R10 `(_Z10computegpuPPdS0_jjPmS1_PjS2_S2_dS2_S_S_) ;  /* 0xffffffe80ae87950 */ /* 0x000fea0003c3ffff */
.L_x_21:
[----:B------:R-:W-:-:S00]  /*1460*/  BRA `(.L_x_21) ;  /* 0xfffffffc00fc7947 */ /* 0x000fc0000383ffff */
[----:B------:R-:W-:-:S00]  /*1470*/  NOP ;  /* 0x0000000000007918 */ /* 0x000fc00000000000 */
        /* <DEDUP_REMOVED lines=8> */
.L_x_22:


//--------------------- .nv.shared._Z10computegpuPPdS0_jjPmS1_PjS2_S2_dS2_S_S_ --------------------------
	.section	.nv.shared._Z10computegpuPPdS0_jjPmS1_PjS2_S2_dS2_S_S_,"aw",@nobits
	.sectionflags	@""
	.align	16
.nv.shared._Z10computegpuPPdS0_jjPmS1_PjS2_S2_dS2_S_S_:
	.zero		1808


//--------------------- .nv.shared.reserved.0     --------------------------
	.section	.nv.shared.reserved.0,"aw",@nobits
	.weak		__nv_reservedSMEM_offset_0_alias
	.size		__nv_reservedSMEM_offset_0_alias, 0, 64
	.other		__nv_reservedSMEM_offset_0_alias,@"STO_CUDA_RESERVED_SHARED STV_DEFAULT"
__nv_reservedSMEM_offset_0_alias:
	.zero		0
	.zero		64


//--------------------- .nv.global                --------------------------
	.section	.nv.global,"aw",@nobits
	.align	4
.nv.global:
	.type		block_count,@object
	.size		block_count,(nindex - block_count)
block_count:
	.zero		4
	.type		nindex,@object
	.size		nindex,(.L_1 - nindex)
nindex:
	.zero		4
.L_1:


//--------------------- .nv.constant0._Z10computegpuPPdS0_jjPmS1_PjS2_S2_dS2_S_S_ --------------------------
	.section	.nv.constant0._Z10computegpuPPdS0_jjPmS1_PjS2_S2_dS2_S_S_,"a",@progbits
	.sectionflags	@""
	.align	4
.nv.constant0._Z10computegpuPPdS0_jjPmS1_PjS2_S2_dS2_S_S_:
	.zero		992


//--------------------- SYMBOLS --------------------------

	.type		.nv.reservedSmem.offset0,@object
	.size		.nv.reservedSmem.offset0,0x4
	.type		.nv.reservedSmem.cap,@object
	.size		.nv.reservedSmem.cap,0x4
